	.headerflags	@"EF_CUDA_TEXMODE_UNIFIED EF_CUDA_64BIT_ADDRESS EF_CUDA_ACCELERATORS EF_CUDA_SM90 EF_CUDA_VIRTUAL_SM(EF_CUDA_SM90)"
	.elftype	@"ET_EXEC"


//--------------------- .nv.info                  --------------------------
	.section	.nv.info,"",@"SHT_CUDA_INFO"
	.align	4


	//----- nvinfo : EIATTR_REGCOUNT
	.align		4
        /*0000*/ 	.byte	0x04, 0x2f
        /*0002*/ 	.short	(.L_1 - .L_0)
	.align		4
.L_0:
        /*0004*/ 	.word	index@(triton_per_fused_leaky_relu_max_3)
        /*0008*/ 	.word	0x00000020


	//----- nvinfo : EIATTR_MIN_STACK_SIZE
	.align		4
.L_1:
        /*000c*/ 	.byte	0x04, 0x12
        /*000e*/ 	.short	(.L_3 - .L_2)
	.align		4
.L_2:
        /*0010*/ 	.word	index@(triton_per_fused_leaky_relu_max_3)
        /*0014*/ 	.word	0x00000000


	//----- nvinfo : EIATTR_FRAME_SIZE
	.align		4
.L_3:
        /*0018*/ 	.byte	0x04, 0x11
        /*001a*/ 	.short	(.L_5 - .L_4)
	.align		4
.L_4:
        /*001c*/ 	.word	index@(triton_per_fused_leaky_relu_max_3)
        /*0020*/ 	.word	0x00000000


	//----- nvinfo : EIATTR_MIN_STACK_SIZE
	.align		4
.L_5:
        /*0024*/ 	.byte	0x04, 0x12
        /*0026*/ 	.short	(.L_7 - .L_6)
	.align		4
.L_6:
        /*0028*/ 	.word	index@(triton_per_fused_leaky_relu_max_3)
        /*002c*/ 	.word	0x00000000
.L_7:


//--------------------- .nv.info.triton_per_fused_leaky_relu_max_3 --------------------------
	.section	.nv.info.triton_per_fused_leaky_relu_max_3,"",@"SHT_CUDA_INFO"
	.sectionflags	@""
	.align	4


	//----- nvinfo : EIATTR_CUDA_API_VERSION
	.align		4
        /*0000*/ 	.byte	0x04, 0x37
        /*0002*/ 	.short	(.L_9 - .L_8)
.L_8:
        /*0004*/ 	.word	0x0000007c


	//----- nvinfo : EIATTR_KPARAM_INFO
	.align		4
.L_9:
        /*0008*/ 	.byte	0x04, 0x17
        /*000a*/ 	.short	(.L_11 - .L_10)
.L_10:
        /*000c*/ 	.word	0x00000000
        /*0010*/ 	.short	0x0004
        /*0012*/ 	.short	0x001c
        /*0014*/ 	.byte	0x00, 0xf0, 0x11, 0x00


	//----- nvinfo : EIATTR_KPARAM_INFO
	.align		4
.L_11:
        /*0018*/ 	.byte	0x04, 0x17
        /*001a*/ 	.short	(.L_13 - .L_12)
.L_12:
        /*001c*/ 	.word	0x00000000
        /*0020*/ 	.short	0x0003
        /*0022*/ 	.short	0x0018
        /*0024*/ 	.byte	0x00, 0xf0, 0x11, 0x00


	//----- nvinfo : EIATTR_KPARAM_INFO
	.align		4
.L_13:
        /*0028*/ 	.byte	0x04, 0x17
        /*002a*/ 	.short	(.L_15 - .L_14)
.L_14:
        /*002c*/ 	.word	0x00000000
        /*0030*/ 	.short	0x0002
        /*0032*/ 	.short	0x0010
        /*0034*/ 	.byte	0x00, 0xf4, 0x21, 0x00


	//----- nvinfo : EIATTR_KPARAM_INFO
	.align		4
.L_15:
        /*0038*/ 	.byte	0x04, 0x17
        /*003a*/ 	.short	(.L_17 - .L_16)
.L_16:
        /*003c*/ 	.word	0x00000000
        /*0040*/ 	.short	0x0001
        /*0042*/ 	.short	0x0008
        /*0044*/ 	.byte	0x00, 0xf4, 0x21, 0x00


	//----- nvinfo : EIATTR_KPARAM_INFO
	.align		4
.L_17:
        /*0048*/ 	.byte	0x04, 0x17
        /*004a*/ 	.short	(.L_19 - .L_18)
.L_18:
        /*004c*/ 	.word	0x00000000
        /*0050*/ 	.short	0x0000
        /*0052*/ 	.short	0x0000
        /*0054*/ 	.byte	0x00, 0xf4, 0x21, 0x00


	//----- nvinfo : EIATTR_SPARSE_MMA_MASK
	.align		4
.L_19:
        /*0058*/ 	.byte	0x03, 0x50
        /*005a*/ 	.short	0x0000


	//----- nvinfo : EIATTR_MAXREG_COUNT
	.align		4
        /*005c*/ 	.byte	0x03, 0x1b
        /*005e*/ 	.short	0x00ff


	//----- nvinfo : EIATTR_COOP_GROUP_MASK_REGIDS
	.align		4
        /*0060*/ 	.byte	0x04, 0x29
        /*0062*/ 	.short	(.L_21 - .L_20)


	//   ....[0]....
.L_20:
        /*0064*/ 	.word	0xffffffff


	//   ....[1]....
        /*0068*/ 	.word	0xffffffff


	//   ....[2]....
        /*006c*/ 	.word	0xffffffff


	//   ....[3]....
        /*0070*/ 	.word	0xffffffff


	//   ....[4]....
        /*0074*/ 	.word	0xffffffff


	//   ....[5]....
        /*0078*/ 	.word	0xffffffff


	//   ....[6]....
        /*007c*/ 	.word	0xffffffff


	//   ....[7]....
        /*0080*/ 	.word	0xffffffff


	//   ....[8]....
        /*0084*/ 	.word	0xffffffff


	//   ....[9]....
        /*0088*/ 	.word	0xffffffff


	//   ....[10]....
        /*008c*/ 	.word	0xffffffff


	//   ....[11]....
        /*0090*/ 	.word	0xffffffff


	//   ....[12]....
        /*0094*/ 	.word	0xffffffff


	//   ....[13]....
        /*0098*/ 	.word	0xffffffff


	//   ....[14]....
        /*009c*/ 	.word	0xffffffff


	//   ....[15]....
        /*00a0*/ 	.word	0xffffffff


	//   ....[16]....
        /*00a4*/ 	.word	0xffffffff


	//   ....[17]....
        /*00a8*/ 	.word	0xffffffff


	//   ....[18]....
        /*00ac*/ 	.word	0xffffffff


	//   ....[19]....
        /*00b0*/ 	.word	0xffffffff


	//   ....[20]....
        /*00b4*/ 	.word	0xffffffff


	//   ....[21]....
        /*00b8*/ 	.word	0xffffffff


	//   ....[22]....
        /*00bc*/ 	.word	0xffffffff


	//   ....[23]....
        /*00c0*/ 	.word	0xffffffff


	//   ....[24]....
        /*00c4*/ 	.word	0xffffffff


	//   ....[25]....
        /*00c8*/ 	.word	0xffffffff


	//   ....[26]....
        /*00cc*/ 	.word	0xffffffff


	//   ....[27]....
        /*00d0*/ 	.word	0xffffffff


	//   ....[28]....
        /*00d4*/ 	.word	0xffffffff


	//   ....[29]....
        /*00d8*/ 	.word	0xffffffff


	//   ....[30]....
        /*00dc*/ 	.word	0xffffffff


	//   ....[31]....
        /*00e0*/ 	.word	0xffffffff


	//   ....[32]....
        /*00e4*/ 	.word	0xffffffff


	//----- nvinfo : EIATTR_COOP_GROUP_INSTR_OFFSETS
	.align		4
.L_21:
        /*00e8*/ 	.byte	0x04, 0x28
        /*00ea*/ 	.short	(.L_23 - .L_22)


	//   ....[0]....
.L_22:
        /*00ec*/ 	.word	0x00000310


	//   ....[1]....
        /*00f0*/ 	.word	0x00000370


	//   ....[2]....
        /*00f4*/ 	.word	0x000003b0


	//   ....[3]....
        /*00f8*/ 	.word	0x000003f0


	//   ....[4]....
        /*00fc*/ 	.word	0x00000430


	//   ....[5]....
        /*0100*/ 	.word	0x000004b0


	//   ....[6]....
        /*0104*/ 	.word	0x00000500


	//   ....[7]....
        /*0108*/ 	.word	0x00000550


	//   ....[8]....
        /*010c*/ 	.word	0x00000590


	//   ....[9]....
        /*0110*/ 	.word	0x000007b0


	//   ....[10]....
        /*0114*/ 	.word	0x000007d0


	//   ....[11]....
        /*0118*/ 	.word	0x00000830


	//   ....[12]....
        /*011c*/ 	.word	0x00000880


	//   ....[13]....
        /*0120*/ 	.word	0x00000910


	//   ....[14]....
        /*0124*/ 	.word	0x00000980


	//   ....[15]....
        /*0128*/ 	.word	0x00000990


	//   ....[16]....
        /*012c*/ 	.word	0x00000a00


	//   ....[17]....
        /*0130*/ 	.word	0x00000a60


	//   ....[18]....
        /*0134*/ 	.word	0x00000a90


	//   ....[19]....
        /*0138*/ 	.word	0x00000af0


	//   ....[20]....
        /*013c*/ 	.word	0x00000bb0


	//   ....[21]....
        /*0140*/ 	.word	0x00000be0


	//   ....[22]....
        /*0144*/ 	.word	0x00000c10


	//   ....[23]....
        /*0148*/ 	.word	0x00000c60


	//   ....[24]....
        /*014c*/ 	.word	0x00000c90


	//   ....[25]....
        /*0150*/ 	.word	0x00000da0


	//   ....[26]....
        /*0154*/ 	.word	0x00000dd0


	//   ....[27]....
        /*0158*/ 	.word	0x00001000


	//   ....[28]....
        /*015c*/ 	.word	0x00001020


	//   ....[29]....
        /*0160*/ 	.word	0x000010c0


	//   ....[30]....
        /*0164*/ 	.word	0x000010d0


	//   ....[31]....
        /*0168*/ 	.word	0x00001170


	//   ....[32]....
        /*016c*/ 	.word	0x00001180


	//----- nvinfo : EIATTR_EXIT_INSTR_OFFSETS
	.align		4
.L_23:
        /*0170*/ 	.byte	0x04, 0x1c
        /*0172*/ 	.short	(.L_25 - .L_24)


	//   ....[0]....
.L_24:
        /*0174*/ 	.word	0x000013d0


	//   ....[1]....
        /*0178*/ 	.word	0x000013f0


	//----- nvinfo : EIATTR_REQNTID
	.align		4
.L_25:
        /*017c*/ 	.byte	0x04, 0x10
        /*017e*/ 	.short	(.L_27 - .L_26)
.L_26:
        /*0180*/ 	.word	0x00000100
        /*0184*/ 	.word	0x00000001
        /*0188*/ 	.word	0x00000001


	//----- nvinfo : EIATTR_CBANK_PARAM_SIZE
	.align		4
.L_27:
        /*018c*/ 	.byte	0x03, 0x19
        /*018e*/ 	.short	0x0020


	//----- nvinfo : EIATTR_PARAM_CBANK
	.align		4
        /*0190*/ 	.byte	0x04, 0x0a
        /*0192*/ 	.short	(.L_29 - .L_28)
	.align		4
.L_28:
        /*0194*/ 	.word	index@(.nv.constant0.triton_per_fused_leaky_relu_max_3)
        /*0198*/ 	.short	0x0210
        /*019a*/ 	.short	0x0020


	//----- nvinfo : EIATTR_SW_WAR
	.align		4
.L_29:
        /*019c*/ 	.byte	0x04, 0x36
        /*019e*/ 	.short	(.L_31 - .L_30)
.L_30:
        /*01a0*/ 	.word	0x00000008
.L_31:


//--------------------- .nv.callgraph             --------------------------
	.section	.nv.callgraph,"",@"SHT_CUDA_CALLGRAPH"
	.align	4
	.sectionentsize	8
	.align		4
        /*0000*/ 	.word	0x00000000
	.align		4
        /*0004*/ 	.word	0xffffffff
	.align		4
        /*0008*/ 	.word	0x00000000
	.align		4
        /*000c*/ 	.word	0xfffffffe
	.align		4
        /*0010*/ 	.word	0x00000000
	.align		4
        /*0014*/ 	.word	0xfffffffd
	.align		4
        /*0018*/ 	.word	0x00000000
	.align		4
        /*001c*/ 	.word	0xfffffffc


//--------------------- .text.triton_per_fused_leaky_relu_max_3 --------------------------
	.section	.text.triton_per_fused_leaky_relu_max_3,"ax",@progbits
	.sectionflags	@"SHF_BARRIERS=1"
	.align	128
        .global         triton_per_fused_leaky_relu_max_3
        .type           triton_per_fused_leaky_relu_max_3,@function
        .size           triton_per_fused_leaky_relu_max_3,(.L_x_1 - triton_per_fused_leaky_relu_max_3)
        .other          triton_per_fused_leaky_relu_max_3,@"STO_CUDA_ENTRY STV_DEFAULT"
triton_per_fused_leaky_relu_max_3:
.text.triton_per_fused_leaky_relu_max_3:
[----:B------:R-:W0:Y:S02]  /*0000*/  LDC R1, c[0x0][0x28] ;  /* 0x00000a00ff017b82 */ /* 0x000e240000000800 */
[----:B------:R-:W1:Y:S01]  /*0010*/  S2R R0, SR_CTAID.X ;  /* 0x0000000000007919 */ /* 0x000e620000002500 */
[----:B------:R-:W2:Y:S01]  /*0020*/  LDC.64 R4, c[0x0][0x210] ;  /* 0x00008400ff047b82 */ /* 0x000ea20000000a00 */
[----:B------:R-:W-:Y:S01]  /*0030*/  ULDC.64 UR6, c[0x0][0x208] ;  /* 0x0000820000067ab9 */ /* 0x000fe20000000a00 */
[----:B------:R-:W3:Y:S01]  /*0040*/  S2R R19, SR_TID.X ;  /* 0x0000000000137919 */ /* 0x000ee20000002100 */
[----:B-1----:R-:W-:Y:S01]  /*0050*/  IMAD.SHL.U32 R22, R0, 0x20, RZ ;  /* 0x0000002000167824 */ /* 0x002fe200078e00ff */
[----:B------:R-:W-:Y:S01]  /*0060*/  SHF.R.S32.HI R0, RZ, 0x1a, R0 ;  /* 0x0000001aff007819 */ /* 0x000fe20000011400 */
[----:B---3--:R-:W-:-:S03]  /*0070*/  IMAD.SHL.U32 R15, R19, 0x4, RZ ;  /* 0x00000004130f7824 */ /* 0x008fc600078e00ff */
[----:B------:R-:W-:Y:S02]  /*0080*/  SGXT R0, R0, 0x1 ;  /* 0x000000010000781a */ /* 0x000fe40000000200 */
[----:B------:R-:W-:Y:S02]  /*0090*/  SHF.R.U32.HI R2, RZ, 0x3, R19 ;  /* 0x00000003ff027819 */ /* 0x000fe40000011613 */
[----:B------:R-:W-:Y:S02]  /*00a0*/  LOP3.LUT R7, R22, 0x1c, R15, 0xf8, !PT ;  /* 0x0000001c16077812 */ /* 0x000fe400078ef80f */
[----:B------:R-:W-:Y:S02]  /*00b0*/  SGXT.U32 R2, R2, 0x5 ;  /* 0x000000050202781a */ /* 0x000fe40000000000 */
[----:B------:R-:W-:-:S04]  /*00c0*/  LEA.HI R6, R0, R7, RZ, 0x7 ;  /* 0x0000000700067211 */ /* 0x000fc800078f38ff */
[C---:B------:R-:W-:Y:S01]  /*00d0*/  LOP3.LUT R8, R6.reuse, 0xffffff80, RZ, 0xc0, !PT ;  /* 0xffffff8006087812 */ /* 0x040fe200078ec0ff */
[----:B------:R-:W-:Y:S01]  /*00e0*/  IMAD.SHL.U32 R9, R6, 0x40, RZ ;  /* 0x0000004006097824 */ /* 0x000fe200078e00ff */
[----:B------:R-:W-:-:S04]  /*00f0*/  LOP3.LUT R6, R2, 0x20, RZ, 0xfc, !PT ;  /* 0x0000002002067812 */ /* 0x000fc800078efcff */
[----:B------:R-:W-:-:S04]  /*0100*/  LOP3.LUT R9, R9, 0xffffe000, RZ, 0xc0, !PT ;  /* 0xffffe00009097812 */ /* 0x000fc800078ec0ff */
[----:B------:R-:W-:-:S05]  /*0110*/  IADD3 R9, R9, R7, -R8 ;  /* 0x0000000709097210 */ /* 0x000fca0007ffe808 */
[--C-:B------:R-:W-:Y:S02]  /*0120*/  IMAD R7, R6, 0x80, R9.reuse ;  /* 0x0000008006077824 */ /* 0x100fe400078e0209 */
[----:B------:R-:W-:Y:S02]  /*0130*/  IMAD R11, R2, 0x80, R9 ;  /* 0x00000080020b7824 */ /* 0x000fe400078e0209 */
[----:B--2---:R-:W-:-:S04]  /*0140*/  IMAD.WIDE R6, R7, 0x4, R4 ;  /* 0x0000000407067825 */ /* 0x004fc800078e0204 */
[----:B------:R-:W-:Y:S02]  /*0150*/  IMAD.WIDE R10, R11, 0x4, R4 ;  /* 0x000000040b0a7825 */ /* 0x000fe400078e0204 */
[----:B------:R-:W2:Y:S04]  /*0160*/  LDG.E.128 R4, desc[UR6][R6.64] ;  /* 0x0000000606047981 */ /* 0x000ea8000c1e1d00 */
[----:B------:R-:W3:Y:S01]  /*0170*/  LDG.E.128 R8, desc[UR6][R10.64] ;  /* 0x000000060a087981 */ /* 0x000ee2000c1e1d00 */
[----:B------:R-:W1:Y:S01]  /*0180*/  S2UR UR5, SR_CgaCtaId ;  /* 0x00000000000579c3 */ /* 0x000e620000008800 */
[----:B------:R-:W-:Y:S01]  /*0190*/  UMOV UR4, 0x400 ;  /* 0x0000040000047882 */ /* 0x000fe20000000000 */
[----:B------:R-:W-:Y:S01]  /*01a0*/  LOP3.LUT R29, R2, 0x20, RZ, 0xfc, !PT ;  /* 0x00000020021d7812 */ /* 0x000fe200078efcff */
[----:B-1----:R-:W-:Y:S01]  /*01b0*/  UPRMT UR4, UR5, 0x654, UR4 ;  /* 0x0000065405047896 */ /* 0x002fe20008000004 */
[----:B--2---:R-:W-:-:S02]  /*01c0*/  FSETP.GT.AND P0, PT, R4, RZ, PT ;  /* 0x000000ff0400720b */ /* 0x004fc40003f04000 */
[----:B------:R-:W-:Y:S02]  /*01d0*/  FSETP.GT.AND P1, PT, R5, RZ, PT ;  /* 0x000000ff0500720b */ /* 0x000fe40003f24000 */
[----:B---3--:R-:W-:Y:S02]  /*01e0*/  FSETP.GT.AND P3, PT, R8, RZ, PT ;  /* 0x000000ff0800720b */ /* 0x008fe40003f64000 */
[----:B------:R-:W-:Y:S02]  /*01f0*/  FSETP.GT.AND P2, PT, R9, RZ, PT ;  /* 0x000000ff0900720b */ /* 0x000fe40003f44000 */
[----:B------:R-:W-:-:S05]  /*0200*/  FSETP.GT.AND P4, PT, R10, RZ, PT ;  /* 0x000000ff0a00720b */ /* 0x000fca0003f84000 */
[----:B------:R-:W-:Y:S02]  /*0210*/  @!P0 FMUL R4, R4, 0.20000000298023223877 ;  /* 0x3e4ccccd04048820 */ /* 0x000fe40000400000 */
[----:B------:R-:W-:Y:S01]  /*0220*/  @!P1 FMUL R5, R5, 0.20000000298023223877 ;  /* 0x3e4ccccd05059820 */ /* 0x000fe20000400000 */
[----:B------:R-:W-:Y:S01]  /*0230*/  FSETP.GT.AND P1, PT, R7, RZ, PT ;  /* 0x000000ff0700720b */ /* 0x000fe20003f24000 */
[----:B------:R-:W-:Y:S01]  /*0240*/  @!P3 FMUL R8, R8, 0.20000000298023223877 ;  /* 0x3e4ccccd0808b820 */ /* 0x000fe20000400000 */
[----:B------:R-:W-:Y:S01]  /*0250*/  FSETP.GT.AND P3, PT, R6, RZ, PT ;  /* 0x000000ff0600720b */ /* 0x000fe20003f64000 */
[----:B------:R-:W-:Y:S01]  /*0260*/  @!P2 FMUL R9, R9, 0.20000000298023223877 ;  /* 0x3e4ccccd0909a820 */ /* 0x000fe20000400000 */
[----:B------:R-:W-:Y:S01]  /*0270*/  FSETP.GT.AND P2, PT, R11, RZ, PT ;  /* 0x000000ff0b00720b */ /* 0x000fe20003f44000 */
[----:B------:R-:W-:Y:S01]  /*0280*/  @!P4 FMUL R10, R10, 0.20000000298023223877 ;  /* 0x3e4ccccd0a0ac820 */ /* 0x000fe20000400000 */
[----:B------:R-:W-:-:S04]  /*0290*/  FSETP.GT.AND P0, PT, R8, R4, PT ;  /* 0x000000040800720b */ /* 0x000fc80003f04000 */
[----:B------:R-:W-:-:S03]  /*02a0*/  FSETP.NAN.OR P0, PT, R8, R8, P0 ;  /* 0x000000080800720b */ /* 0x000fc60000708400 */
[----:B------:R-:W-:Y:S01]  /*02b0*/  @!P1 FMUL R7, R7, 0.20000000298023223877 ;  /* 0x3e4ccccd07079820 */ /* 0x000fe20000400000 */
[----:B------:R-:W-:Y:S01]  /*02c0*/  FSEL R27, R8, R4, P0 ;  /* 0x00000004081b7208 */ /* 0x000fe20000000000 */
[----:B------:R-:W-:Y:S01]  /*02d0*/  @!P3 FMUL R6, R6, 0.20000000298023223877 ;  /* 0x3e4ccccd0606b820 */ /* 0x000fe20000400000 */
[----:B------:R-:W-:Y:S01]  /*02e0*/  FSETP.GT.AND P3, PT, R9, R5, PT ;  /* 0x000000050900720b */ /* 0x000fe20003f64000 */
[----:B------:R-:W-:Y:S01]  /*02f0*/  @!P2 FMUL R11, R11, 0.20000000298023223877 ;  /* 0x3e4ccccd0b0ba820 */ /* 0x000fe20000400000 */
[----:B------:R-:W-:Y:S01]  /*0300*/  FSETP.NAN.AND P6, PT, R27, R27, PT ;  /* 0x0000001b1b00720b */ /* 0x000fe20003fc8000 */
[----:B------:R-:W1:Y:S01]  /*0310*/  SHFL.BFLY PT, R16, R27, 0x10, 0x1f ;  /* 0x0e001f001b107f89 */ /* 0x000e6200000e0000 */
[C---:B------:R-:W-:Y:S02]  /*0320*/  FSETP.NAN.OR P3, PT, R9.reuse, R9, P3 ;  /* 0x000000090900720b */ /* 0x040fe40001f68400 */
[----:B------:R-:W-:Y:S02]  /*0330*/  FSETP.GT.AND P4, PT, R10, R6, PT ;  /* 0x000000060a00720b */ /* 0x000fe40003f84000 */
[----:B------:R-:W-:-:S02]  /*0340*/  FSEL R13, R9, R5, P3 ;  /* 0x00000005090d7208 */ /* 0x000fc40001800000 */
[C---:B------:R-:W-:Y:S02]  /*0350*/  FSETP.NAN.OR P4, PT, R10.reuse, R10, P4 ;  /* 0x0000000a0a00720b */ /* 0x040fe40002788400 */
[C---:B------:R-:W-:Y:S01]  /*0360*/  FSETP.GT.AND P2, PT, R11.reuse, R7, PT ;  /* 0x000000070b00720b */ /* 0x040fe20003f44000 */
[----:B------:R-:W2:Y:S01]  /*0370*/  SHFL.BFLY PT, R18, R13, 0x10, 0x1f ;  /* 0x0e001f000d127f89 */ /* 0x000ea200000e0000 */
[----:B------:R-:W-:Y:S02]  /*0380*/  FSEL R14, R10, R6, P4 ;  /* 0x000000060a0e7208 */ /* 0x000fe40002000000 */
[C---:B------:R-:W-:Y:S02]  /*0390*/  FSETP.NAN.OR P2, PT, R11.reuse, R11, P2 ;  /* 0x0000000b0b00720b */ /* 0x040fe40001748400 */
[----:B------:R-:W-:Y:S01]  /*03a0*/  FSETP.EQ.OR P0, PT, R8, R4, P0 ;  /* 0x000000040800720b */ /* 0x000fe20000702400 */
[----:B------:R-:W3:Y:S01]  /*03b0*/  SHFL.BFLY PT, R17, R14, 0x10, 0x1f ;  /* 0x0e001f000e117f89 */ /* 0x000ee200000e0000 */
[----:B------:R-:W-:-:S02]  /*03c0*/  FSEL R20, R11, R7, P2 ;  /* 0x000000070b147208 */ /* 0x000fc40001000000 */
[----:B------:R-:W-:Y:S02]  /*03d0*/  FSEL R4, R8, R4, P0 ;  /* 0x0000000408047208 */ /* 0x000fe40000000000 */
[----:B------:R-:W-:Y:S01]  /*03e0*/  FSETP.EQ.OR P3, PT, R9, R5, P3 ;  /* 0x000000050900720b */ /* 0x000fe20001f62400 */
[----:B------:R-:W4:Y:S01]  /*03f0*/  SHFL.BFLY PT, R23, R20, 0x10, 0x1f ;  /* 0x0e001f0014177f89 */ /* 0x000f2200000e0000 */
[----:B------:R-:W-:Y:S02]  /*0400*/  SEL R8, R2, R29, P0 ;  /* 0x0000001d02087207 */ /* 0x000fe40000000000 */
[----:B-1----:R-:W-:Y:S02]  /*0410*/  FSETP.GT.AND P1, PT, R27, R16, PT ;  /* 0x000000101b00720b */ /* 0x002fe40003f24000 */
[----:B------:R-:W-:Y:S02]  /*0420*/  FSEL R9, R9, R5, P3 ;  /* 0x0000000509097208 */ /* 0x000fe40001800000 */
[----:B------:R-:W-:Y:S01]  /*0430*/  SHFL.BFLY PT, R5, R8, 0x10, 0x1f ;  /* 0x0e001f0008057f89 */ /* 0x000fe200000e0000 */
[----:B------:R-:W-:-:S02]  /*0440*/  FSETP.NAN.AND P0, PT, R4, R4, PT ;  /* 0x000000040400720b */ /* 0x000fc40003f08000 */
[C---:B------:R-:W-:Y:S02]  /*0450*/  FSETP.EQ.OR P4, PT, R10.reuse, R6, P4 ;  /* 0x000000060a00720b */ /* 0x040fe40002782400 */
[----:B--2---:R-:W-:Y:S02]  /*0460*/  FSETP.GT.AND P5, PT, R13, R18, PT ;  /* 0x000000120d00720b */ /* 0x004fe40003fa4000 */
[----:B------:R-:W-:Y:S02]  /*0470*/  FSEL R10, R10, R6, P4 ;  /* 0x000000060a0a7208 */ /* 0x000fe40002000000 */
[----:B------:R-:W-:Y:S02]  /*0480*/  @!P1 FSEL R27, R27, R16, P6 ;  /* 0x000000101b1b9208 */ /* 0x000fe40003000000 */
[----:B---3--:R-:W-:Y:S02]  /*0490*/  FSETP.GT.AND P1, PT, R14, R17, PT ;  /* 0x000000110e00720b */ /* 0x008fe40003f24000 */
[----:B------:R-:W-:Y:S01]  /*04a0*/  FSETP.NAN.AND P6, PT, R13, R13, PT ;  /* 0x0000000d0d00720b */ /* 0x000fe20003fc8000 */
[----:B------:R-:W1:Y:S01]  /*04b0*/  SHFL.BFLY PT, R16, R27, 0x8, 0x1f ;  /* 0x0d001f001b107f89 */ /* 0x000e6200000e0000 */
[----:B------:R-:W-:-:S03]  /*04c0*/  FSETP.EQ.OR P2, PT, R11, R7, P2 ;  /* 0x000000070b00720b */ /* 0x000fc60001742400 */
[----:B------:R-:W-:Y:S02]  /*04d0*/  @!P5 FSEL R13, R13, R18, P6 ;  /* 0x000000120d0dd208 */ /* 0x000fe40003000000 */
[----:B------:R-:W-:Y:S02]  /*04e0*/  FSETP.NAN.AND P6, PT, R20, R20, PT ;  /* 0x000000141400720b */ /* 0x000fe40003fc8000 */
[C---:B------:R-:W-:Y:S01]  /*04f0*/  FSETP.NAN.AND P5, PT, R14.reuse, R14, PT ;  /* 0x0000000e0e00720b */ /* 0x040fe20003fa8000 */
[----:B------:R-:W2:Y:S01]  /*0500*/  SHFL.BFLY PT, R18, R13, 0x8, 0x1f ;  /* 0x0d001f000d127f89 */ /* 0x000ea200000e0000 */
[----:B------:R-:W-:Y:S02]  /*0510*/  FSEL R7, R11, R7, P2 ;  /* 0x000000070b077208 */ /* 0x000fe40001000000 */
[----:B------:R-:W-:Y:S02]  /*0520*/  @!P1 FSEL R14, R14, R17, P5 ;  /* 0x000000110e0e9208 */ /* 0x000fe40002800000 */
[----:B----4-:R-:W-:-:S02]  /*0530*/  FSETP.GT.AND P1, PT, R20, R23, PT ;  /* 0x000000171400720b */ /* 0x010fc40003f24000 */
[----:B------:R-:W-:Y:S01]  /*0540*/  SEL R11, R2, R29, P4 ;  /* 0x0000001d020b7207 */ /* 0x000fe20002000000 */
[----:B------:R-:W3:Y:S02]  /*0550*/  SHFL.BFLY PT, R17, R14, 0x8, 0x1f ;  /* 0x0d001f000e117f89 */ /* 0x000ee400000e0000 */
[----:B------:R-:W-:Y:S02]  /*0560*/  @!P6 FSEL R20, R20, R23, P1 ;  /* 0x000000171414e208 */ /* 0x000fe40000800000 */
[----:B------:R-:W-:Y:S02]  /*0570*/  FSETP.NAN.AND P6, PT, R27, R27, PT ;  /* 0x0000001b1b00720b */ /* 0x000fe40003fc8000 */
[----:B------:R-:W-:Y:S01]  /*0580*/  FSETP.NAN.AND P1, PT, R13, R13, PT ;  /* 0x0000000d0d00720b */ /* 0x000fe20003f28000 */
[----:B------:R-:W4:Y:S01]  /*0590*/  SHFL.BFLY PT, R23, R20, 0x8, 0x1f ;  /* 0x0d001f0014177f89 */ /* 0x000f2200000e0000 */
[----:B-1----:R-:W-:-:S13]  /*05a0*/  FSETP.GT.AND P5, PT, R27, R16, PT ;  /* 0x000000101b00720b */ /* 0x002fda0003fa4000 */
[----:B------:R-:W-:Y:S02]  /*05b0*/  @!P5 SEL R27, R27, R16, P6 ;  /* 0x000000101b1bd207 */ /* 0x000fe40003000000 */
[C---:B------:R-:W-:Y:S02]  /*05c0*/  FSETP.NAN.AND P6, PT, R14.reuse, R14, PT ;  /* 0x0000000e0e00720b */ /* 0x040fe40003fc8000 */
[CC--:B--2---:R-:W-:Y:S02]  /*05d0*/  FSETP.GT.AND P5, PT, R13.reuse, R18.reuse, PT ;  /* 0x000000120d00720b */ /* 0x0c4fe40003fa4000 */
[----:B------:R-:W-:Y:S02]  /*05e0*/  SEL R18, R13, R18, P1 ;  /* 0x000000120d127207 */ /* 0x000fe40000800000 */
[CC--:B---3--:R-:W-:Y:S02]  /*05f0*/  FSETP.GT.AND P1, PT, R14.reuse, R17.reuse, PT ;  /* 0x000000110e00720b */ /* 0x0c8fe40003f24000 */
[----:B------:R-:W-:-:S02]  /*0600*/  SEL R17, R14, R17, P6 ;  /* 0x000000110e117207 */ /* 0x000fc40003000000 */
[----:B------:R-:W-:Y:S02]  /*0610*/  SEL R13, R13, R18, P5 ;  /* 0x000000120d0d7207 */ /* 0x000fe40002800000 */
[----:B------:R-:W-:Y:S02]  /*0620*/  SHF.R.U32.HI R16, RZ, 0x5, R19 ;  /* 0x00000005ff107819 */ /* 0x000fe40000011613 */
[----:B------:R-:W-:Y:S02]  /*0630*/  LOP3.LUT R18, R15, 0x1c, RZ, 0xc0, !PT ;  /* 0x0000001c0f127812 */ /* 0x000fe400078ec0ff */
[----:B------:R-:W-:Y:S02]  /*0640*/  FSETP.NAN.AND P6, PT, R20, R20, PT ;  /* 0x000000141400720b */ /* 0x000fe40003fc8000 */
[----:B------:R-:W-:Y:S02]  /*0650*/  SEL R14, R14, R17, P1 ;  /* 0x000000110e0e7207 */ /* 0x000fe40000800000 */
[----:B------:R-:W-:Y:S01]  /*0660*/  SGXT.U32 R17, R16, 0x3 ;  /* 0x000000031011781a */ /* 0x000fe20000000000 */
[----:B------:R-:W-:Y:S01]  /*0670*/  IMAD.SHL.U32 R16, R18, 0x20, RZ ;  /* 0x0000002012107824 */ /* 0x000fe200078e00ff */
[----:B----4-:R-:W-:-:S02]  /*0680*/  FSETP.GT.AND P5, PT, R20, R23, PT ;  /* 0x000000171400720b */ /* 0x010fc40003fa4000 */
[----:B------:R-:W-:Y:S01]  /*0690*/  LOP3.LUT P1, RZ, R19, 0x18, RZ, 0xc0, !PT ;  /* 0x0000001813ff7812 */ /* 0x000fe2000782c0ff */
[----:B------:R-:W-:Y:S01]  /*06a0*/  IMAD.SHL.U32 R15, R17, 0x4, RZ ;  /* 0x00000004110f7824 */ /* 0x000fe200078e00ff */
[----:B------:R-:W-:Y:S01]  /*06b0*/  SEL R23, R20, R23, P6 ;  /* 0x0000001714177207 */ /* 0x000fe20003000000 */
[----:B------:R-:W-:Y:S01]  /*06c0*/  VIADD R26, R16, 0x20 ;  /* 0x00000020101a7836 */ /* 0x000fe20000000000 */
[----:B------:R-:W-:Y:S02]  /*06d0*/  ISETP.GE.AND P6, PT, R19, 0x100, PT ;  /* 0x000001001300780c */ /* 0x000fe40003fc6270 */
[----:B------:R-:W-:Y:S01]  /*06e0*/  SEL R28, R20, R23, P5 ;  /* 0x00000017141c7207 */ /* 0x000fe20002800000 */
[C---:B------:R-:W-:Y:S01]  /*06f0*/  VIADD R20, R16.reuse, 0x40 ;  /* 0x0000004010147836 */ /* 0x040fe20000000000 */
[CC--:B------:R-:W-:Y:S01]  /*0700*/  LOP3.LUT R24, R16.reuse, R15.reuse, RZ, 0xfc, !PT ;  /* 0x0000000f10187212 */ /* 0x0c0fe200078efcff */
[----:B------:R-:W-:Y:S01]  /*0710*/  VIADD R23, R16, 0x60 ;  /* 0x0000006010177836 */ /* 0x000fe20000000000 */
[----:B------:R-:W-:-:S02]  /*0720*/  LOP3.LUT R26, R26, R15, RZ, 0xfc, !PT ;  /* 0x0000000f1a1a7212 */ /* 0x000fc400078efcff */
[-C--:B------:R-:W-:Y:S01]  /*0730*/  LOP3.LUT R25, R20, R15.reuse, RZ, 0xfc, !PT ;  /* 0x0000000f14197212 */ /* 0x080fe200078efcff */
[----:B------:R-:W-:Y:S01]  /*0740*/  @!P1 STS [R24+UR4], R27 ;  /* 0x0000001b18009988 */ /* 0x000fe20008000804 */
[----:B------:R-:W-:Y:S01]  /*0750*/  LOP3.LUT R23, R23, R15, RZ, 0xfc, !PT ;  /* 0x0000000f17177212 */ /* 0x000fe200078efcff */
[----:B------:R-:W-:Y:S02]  /*0760*/  IMAD.SHL.U32 R20, R19, 0x4, RZ ;  /* 0x0000000413147824 */ /* 0x000fe400078e00ff */
[----:B------:R-:W-:Y:S04]  /*0770*/  @!P1 STS [R26+UR4], R13 ;  /* 0x0000000d1a009988 */ /* 0x000fe80008000804 */
[----:B------:R-:W-:Y:S04]  /*0780*/  @!P1 STS [R25+UR4], R14 ;  /* 0x0000000e19009988 */ /* 0x000fe80008000804 */
[----:B------:R-:W-:Y:S01]  /*0790*/  @!P1 STS [R23+UR4], R28 ;  /* 0x0000001c17009988 */ /* 0x000fe20008000804 */
[----:B------:R-:W-:Y:S06]  /*07a0*/  BAR.SYNC.DEFER_BLOCKING 0x0 ;  /* 0x0000000000007b1d */ /* 0x000fec0000010000 */
[----:B------:R-:W-:Y:S04]  /*07b0*/  SHFL.BFLY PT, R28, R9, 0x10, 0x1f ;  /* 0x0e001f00091c7f89 */ /* 0x000fe800000e0000 */
[----:B------:R-:W1:Y:S04]  /*07c0*/  @!P6 LDS R12, [R20+UR4] ;  /* 0x00000004140ce984 */ /* 0x000e680008000800 */
[----:B-1----:R-:W1:Y:S02]  /*07d0*/  SHFL.BFLY PT, R15, R12, 0x4, 0x1f ;  /* 0x0c801f000c0f7f89 */ /* 0x002e6400000e0000 */
[----:B-1----:R-:W-:-:S04]  /*07e0*/  FSETP.GT.AND P5, PT, R12, R15, PT ;  /* 0x0000000f0c00720b */ /* 0x002fc80003fa4000 */
[C---:B------:R-:W-:Y:S02]  /*07f0*/  FSEL R15, R12.reuse, R15, P5 ;  /* 0x0000000f0c0f7208 */ /* 0x040fe40002800000 */
[----:B------:R-:W-:-:S04]  /*0800*/  FSETP.NAN.AND P5, PT, R12, R12, PT ;  /* 0x0000000c0c00720b */ /* 0x000fc80003fa8000 */
[----:B------:R-:W-:-:S04]  /*0810*/  FSEL R27, R12, R15, P5 ;  /* 0x0000000f0c1b7208 */ /* 0x000fc80002800000 */
[C---:B------:R-:W-:Y:S01]  /*0820*/  FSETP.NAN.AND P6, PT, R27.reuse, R27, PT ;  /* 0x0000001b1b00720b */ /* 0x040fe20003fc8000 */
[----:B------:R-:W1:Y:S02]  /*0830*/  SHFL.BFLY PT, R13, R27, 0x2, 0x1f ;  /* 0x0c401f001b0d7f89 */ /* 0x000e6400000e0000 */
[----:B-1----:R-:W-:-:S13]  /*0840*/  FSETP.GT.AND P5, PT, R27, R13, PT ;  /* 0x0000000d1b00720b */ /* 0x002fda0003fa4000 */
[----:B------:R-:W-:Y:S01]  /*0850*/  @!P5 FSEL R27, R27, R13, P6 ;  /* 0x0000000d1b1bd208 */ /* 0x000fe20003000000 */
[----:B------:R-:W-:-:S03]  /*0860*/  VIADD R13, R16, UR4 ;  /* 0x00000004100d7c36 */ /* 0x000fc60008000000 */
[C---:B------:R-:W-:Y:S01]  /*0870*/  FSETP.NAN.AND P6, PT, R27.reuse, R27, PT ;  /* 0x0000001b1b00720b */ /* 0x040fe20003fc8000 */
[----:B------:R-:W1:Y:S01]  /*0880*/  SHFL.BFLY PT, R14, R27, 0x1, 0x1f ;  /* 0x0c201f001b0e7f89 */ /* 0x000e6200000e0000 */
[----:B------:R-:W-:Y:S01]  /*0890*/  IMAD R18, R18, -0x1c, R13 ;  /* 0xffffffe412127824 */ /* 0x000fe200078e020d */
[----:B-1----:R-:W-:-:S13]  /*08a0*/  FSETP.GT.AND P5, PT, R27, R14, PT ;  /* 0x0000000e1b00720b */ /* 0x002fda0003fa4000 */
[----:B------:R-:W-:Y:S02]  /*08b0*/  @!P5 SEL R27, R27, R14, P6 ;  /* 0x0000000e1b1bd207 */ /* 0x000fe40003000000 */
[C---:B------:R-:W-:Y:S02]  /*08c0*/  LOP3.LUT P5, RZ, R19.reuse, 0x7, RZ, 0xc0, !PT ;  /* 0x0000000713ff7812 */ /* 0x040fe400078ac0ff */
[C---:B------:R-:W-:Y:S02]  /*08d0*/  ISETP.GE.AND P6, PT, R19.reuse, 0x100, PT ;  /* 0x000001001300780c */ /* 0x040fe40003fc6270 */
[----:B------:R-:W-:-:S13]  /*08e0*/  ISETP.LT.AND P5, PT, R19, 0x100, !P5 ;  /* 0x000001001300780c */ /* 0x000fda0006fa1270 */
[----:B------:R-:W-:Y:S01]  /*08f0*/  @P5 STS [R20+UR4], R27 ;  /* 0x0000001b14005988 */ /* 0x000fe20008000804 */
[----:B------:R-:W-:Y:S06]  /*0900*/  BAR.SYNC.DEFER_BLOCKING 0x0 ;  /* 0x0000000000007b1d */ /* 0x000fec0000010000 */
[----:B------:R-:W-:Y:S04]  /*0910*/  SHFL.BFLY PT, R27, R4, 0x10, 0x1f ;  /* 0x0e001f00041b7f89 */ /* 0x000fe800000e0000 */
[----:B------:R-:W-:Y:S04]  /*0920*/  LDS R12, [R16+UR4] ;  /* 0x00000004100c7984 */ /* 0x000fe80008000800 */
[----:B------:R-:W-:Y:S04]  /*0930*/  LDS R13, [R16+UR4+0x20] ;  /* 0x00002004100d7984 */ /* 0x000fe80008000800 */
[----:B------:R-:W-:Y:S04]  /*0940*/  LDS R14, [R16+UR4+0x40] ;  /* 0x00004004100e7984 */ /* 0x000fe80008000800 */
[----:B------:R-:W1:Y:S01]  /*0950*/  LDS R15, [R16+UR4+0x60] ;  /* 0x00006004100f7984 */ /* 0x000e620008000800 */
[----:B------:R-:W-:Y:S06]  /*0960*/  BAR.SYNC.DEFER_BLOCKING 0x0 ;  /* 0x0000000000007b1d */ /* 0x000fec0000010000 */
[----:B-1----:R1:W-:Y:S04]  /*0970*/  STS.128 [R18], R12 ;  /* 0x0000000c12007388 */ /* 0x0023e80000000c00 */
[----:B------:R-:W-:Y:S04]  /*0980*/  SHFL.BFLY PT, R15, R10, 0x10, 0x1f ;  /* 0x0e001f000a0f7f89 */ /* 0x000fe800000e0000 */
[----:B------:R-:W-:Y:S01]  /*0990*/  SHFL.BFLY PT, R14, R7, 0x10, 0x1f ;  /* 0x0e001f00070e7f89 */ /* 0x000fe200000e0000 */
[----:B-1----:R-:W-:Y:S01]  /*09a0*/  SEL R13, R2, R29, P3 ;  /* 0x0000001d020d7207 */ /* 0x002fe20001800000 */
[----:B------:R-:W-:Y:S01]  /*09b0*/  BAR.SYNC.DEFER_BLOCKING 0x0 ;  /* 0x0000000000007b1d */ /* 0x000fe20000010000 */
[----:B------:R-:W-:-:S02]  /*09c0*/  FSETP.NAN.AND P3, PT, R27, R27, P0 ;  /* 0x0000001b1b00720b */ /* 0x000fc40000768000 */
[-C--:B------:R-:W-:Y:S02]  /*09d0*/  FSETP.NUM.AND P0, PT, R27, R27.reuse, P0 ;  /* 0x0000001b1b00720b */ /* 0x080fe40000707000 */
[CC--:B------:R-:W-:Y:S02]  /*09e0*/  FSETP.EQ.OR P3, PT, R4.reuse, R27.reuse, P3 ;  /* 0x0000001b0400720b */ /* 0x0c0fe40001f62400 */
[----:B------:R-:W-:Y:S01]  /*09f0*/  FSETP.GT.OR P0, PT, R4, R27, P0 ;  /* 0x0000001b0400720b */ /* 0x000fe20000704400 */
[----:B------:R-:W1:Y:S01]  /*0a00*/  SHFL.BFLY PT, R6, R13, 0x10, 0x1f ;  /* 0x0e001f000d067f89 */ /* 0x000e6200000e0000 */
[----:B------:R-:W-:Y:S02]  /*0a10*/  ISETP.LT.AND P3, PT, R8, R5, P3 ;  /* 0x000000050800720c */ /* 0x000fe40001f61270 */
[----:B------:R-:W-:Y:S02]  /*0a20*/  SEL R2, R2, R29, P2 ;  /* 0x0000001d02027207 */ /* 0x000fe40001000000 */
[----:B------:R-:W-:-:S02]  /*0a30*/  PLOP3.LUT P0, PT, P0, P3, PT, 0xa8, 0x0 ;  /* 0x000000000000781c */ /* 0x000fc40000707570 */
[C---:B------:R-:W-:Y:S02]  /*0a40*/  FSETP.NAN.AND P2, PT, R9.reuse, R9, PT ;  /* 0x000000090900720b */ /* 0x040fe40003f48000 */
[----:B------:R-:W-:Y:S02]  /*0a50*/  FSEL R27, R4, R27, P0 ;  /* 0x0000001b041b7208 */ /* 0x000fe40000000000 */
[----:B------:R-:W2:Y:S01]  /*0a60*/  SHFL.BFLY PT, R4, R11, 0x10, 0x1f ;  /* 0x0e001f000b047f89 */ /* 0x000ea200000e0000 */
[CC--:B------:R-:W-:Y:S02]  /*0a70*/  FSETP.NAN.AND P3, PT, R28.reuse, R28.reuse, P2 ;  /* 0x0000001c1c00720b */ /* 0x0c0fe40001768000 */
[-C--:B------:R-:W-:Y:S01]  /*0a80*/  FSETP.NUM.AND P2, PT, R28, R28.reuse, P2 ;  /* 0x0000001c1c00720b */ /* 0x080fe20001747000 */
[----:B------:R-:W3:Y:S01]  /*0a90*/  SHFL.BFLY PT, R12, R27, 0x8, 0x1f ;  /* 0x0d001f001b0c7f89 */ /* 0x000ee200000e0000 */
[CC--:B------:R-:W-:Y:S02]  /*0aa0*/  FSETP.EQ.OR P3, PT, R9.reuse, R28.reuse, P3 ;  /* 0x0000001c0900720b */ /* 0x0c0fe40001f62400 */
[----:B------:R-:W-:-:S02]  /*0ab0*/  FSETP.GT.OR P2, PT, R9, R28, P2 ;  /* 0x0000001c0900720b */ /* 0x000fc40001744400 */
[----:B------:R-:W-:Y:S02]  /*0ac0*/  SEL R5, R8, R5, P0 ;  /* 0x0000000508057207 */ /* 0x000fe40000000000 */
[----:B------:R-:W-:Y:S02]  /*0ad0*/  FSETP.NAN.AND P0, PT, R10, R10, PT ;  /* 0x0000000a0a00720b */ /* 0x000fe40003f08000 */
[----:B-1----:R-:W-:Y:S01]  /*0ae0*/  ISETP.LT.AND P3, PT, R13, R6, P3 ;  /* 0x000000060d00720c */ /* 0x002fe20001f61270 */
[----:B------:R-:W1:Y:S03]  /*0af0*/  SHFL.BFLY PT, R8, R5, 0x8, 0x1f ;  /* 0x0d001f0005087f89 */ /* 0x000e6600000e0000 */
[----:B------:R-:W-:Y:S02]  /*0b00*/  PLOP3.LUT P2, PT, P2, P3, PT, 0xa8, 0x0 ;  /* 0x000000000000781c */ /* 0x000fe40001747570 */
[----:B------:R-:W-:-:S02]  /*0b10*/  FSETP.NAN.AND P3, PT, R15, R15, P0 ;  /* 0x0000000f0f00720b */ /* 0x000fc40000768000 */
[-C--:B------:R-:W-:Y:S02]  /*0b20*/  FSETP.NUM.AND P0, PT, R15, R15.reuse, P0 ;  /* 0x0000000f0f00720b */ /* 0x080fe40000707000 */
[CC--:B------:R-:W-:Y:S02]  /*0b30*/  FSETP.EQ.OR P3, PT, R10.reuse, R15.reuse, P3 ;  /* 0x0000000f0a00720b */ /* 0x0c0fe40001f62400 */
[----:B------:R-:W-:Y:S02]  /*0b40*/  FSETP.GT.OR P0, PT, R10, R15, P0 ;  /* 0x0000000f0a00720b */ /* 0x000fe40000704400 */
[----:B--2---:R-:W-:Y:S02]  /*0b50*/  ISETP.LT.AND P3, PT, R11, R4, P3 ;  /* 0x000000040b00720c */ /* 0x004fe40001f61270 */
[----:B------:R-:W-:Y:S02]  /*0b60*/  FSEL R9, R9, R28, P2 ;  /* 0x0000001c09097208 */ /* 0x000fe40001000000 */
[----:B------:R-:W-:-:S02]  /*0b70*/  PLOP3.LUT P3, PT, P0, P3, PT, 0xa8, 0x0 ;  /* 0x000000000000781c */ /* 0x000fc40000767570 */
[----:B------:R-:W-:Y:S02]  /*0b80*/  FSETP.NAN.AND P0, PT, R27, R27, PT ;  /* 0x0000001b1b00720b */ /* 0x000fe40003f08000 */
[----:B------:R-:W-:Y:S02]  /*0b90*/  SEL R6, R13, R6, P2 ;  /* 0x000000060d067207 */ /* 0x000fe40001000000 */
[C---:B---3--:R-:W-:Y:S01]  /*0ba0*/  FSETP.NAN.AND P2, PT, R12.reuse, R12, P0 ;  /* 0x0000000c0c00720b */ /* 0x048fe20000748000 */
[----:B------:R-:W2:Y:S01]  /*0bb0*/  SHFL.BFLY PT, R13, R2, 0x10, 0x1f ;  /* 0x0e001f00020d7f89 */ /* 0x000ea200000e0000 */
[----:B------:R-:W-:Y:S02]  /*0bc0*/  SEL R11, R11, R4, P3 ;  /* 0x000000040b0b7207 */ /* 0x000fe40001800000 */
[-C--:B------:R-:W-:Y:S01]  /*0bd0*/  FSETP.NUM.AND P0, PT, R12, R12.reuse, P0 ;  /* 0x0000000c0c00720b */ /* 0x080fe20000707000 */
[----:B------:R-:W3:Y:S01]  /*0be0*/  SHFL.BFLY PT, R4, R9, 0x8, 0x1f ;  /* 0x0d001f0009047f89 */ /* 0x000ee200000e0000 */
[----:B------:R-:W-:-:S02]  /*0bf0*/  FSETP.EQ.OR P2, PT, R27, R12, P2 ;  /* 0x0000000c1b00720b */ /* 0x000fc40001742400 */
[----:B------:R-:W-:Y:S01]  /*0c00*/  FSETP.GT.OR P0, PT, R27, R12, P0 ;  /* 0x0000000c1b00720b */ /* 0x000fe20000704400 */
[----:B------:R-:W4:Y:S01]  /*0c10*/  SHFL.BFLY PT, R29, R6, 0x8, 0x1f ;  /* 0x0d001f00061d7f89 */ /* 0x000f2200000e0000 */
[-C--:B-1----:R-:W-:Y:S02]  /*0c20*/  ISETP.LT.AND P2, PT, R5, R8.reuse, P2 ;  /* 0x000000080500720c */ /* 0x082fe40001741270 */
[----:B------:R-:W-:Y:S02]  /*0c30*/  FSEL R10, R10, R15, P3 ;  /* 0x0000000f0a0a7208 */ /* 0x000fe40001800000 */
[----:B------:R-:W-:Y:S02]  /*0c40*/  PLOP3.LUT P0, PT, P0, P2, PT, 0xa8, 0x0 ;  /* 0x000000000000781c */ /* 0x000fe40000705570 */
[----:B------:R-:W-:Y:S01]  /*0c50*/  FSETP.NAN.AND P2, PT, R7, R7, PT ;  /* 0x000000070700720b */ /* 0x000fe20003f48000 */
[----:B------:R-:W1:Y:S01]  /*0c60*/  SHFL.BFLY PT, R15, R10, 0x8, 0x1f ;  /* 0x0d001f000a0f7f89 */ /* 0x000e6200000e0000 */
[----:B------:R-:W-:-:S02]  /*0c70*/  SEL R5, R5, R8, P0 ;  /* 0x0000000805057207 */ /* 0x000fc40000000000 */
[----:B------:R-:W-:Y:S01]  /*0c80*/  SEL R27, R27, R12, P0 ;  /* 0x0000000c1b1b7207 */ /* 0x000fe20000000000 */
[----:B------:R-:W5:Y:S01]  /*0c90*/  SHFL.BFLY PT, R8, R11, 0x8, 0x1f ;  /* 0x0d001f000b087f89 */ /* 0x000f6200000e0000 */
[CC--:B------:R-:W-:Y:S02]  /*0ca0*/  FSETP.NAN.AND P0, PT, R14.reuse, R14.reuse, P2 ;  /* 0x0000000e0e00720b */ /* 0x0c0fe40001708000 */
[----:B------:R-:W-:Y:S02]  /*0cb0*/  FSETP.NAN.AND P3, PT, R9, R9, PT ;  /* 0x000000090900720b */ /* 0x000fe40003f68000 */
[-C--:B------:R-:W-:Y:S02]  /*0cc0*/  FSETP.EQ.OR P0, PT, R7, R14.reuse, P0 ;  /* 0x0000000e0700720b */ /* 0x080fe40000702400 */
[----:B------:R-:W-:Y:S02]  /*0cd0*/  FSETP.NUM.AND P2, PT, R14, R14, P2 ;  /* 0x0000000e0e00720b */ /* 0x000fe40001747000 */
[----:B--2---:R-:W-:-:S02]  /*0ce0*/  ISETP.LT.AND P4, PT, R2, R13, P0 ;  /* 0x0000000d0200720c */ /* 0x004fc40000781270 */
[C---:B---3--:R-:W-:Y:S02]  /*0cf0*/  FSETP.NAN.AND P0, PT, R4.reuse, R4, P3 ;  /* 0x000000040400720b */ /* 0x048fe40001f08000 */
[----:B------:R-:W-:Y:S02]  /*0d00*/  FSETP.GT.OR P2, PT, R7, R14, P2 ;  /* 0x0000000e0700720b */ /* 0x000fe40001744400 */
[-C--:B------:R-:W-:Y:S02]  /*0d10*/  FSETP.NUM.AND P3, PT, R4, R4.reuse, P3 ;  /* 0x000000040400720b */ /* 0x080fe40001f67000 */
[CC--:B------:R-:W-:Y:S02]  /*0d20*/  FSETP.EQ.OR P0, PT, R9.reuse, R4.reuse, P0 ;  /* 0x000000040900720b */ /* 0x0c0fe40000702400 */
[----:B------:R-:W-:Y:S02]  /*0d30*/  PLOP3.LUT P2, PT, P2, P4, PT, 0xa8, 0x0 ;  /* 0x000000000000781c */ /* 0x000fe40001749570 */
[----:B------:R-:W-:-:S02]  /*0d40*/  FSETP.GT.OR P3, PT, R9, R4, P3 ;  /* 0x000000040900720b */ /* 0x000fc40001f64400 */
[----:B----4-:R-:W-:Y:S02]  /*0d50*/  ISETP.LT.AND P0, PT, R6, R29, P0 ;  /* 0x0000001d0600720c */ /* 0x010fe40000701270 */
[----:B------:R-:W-:Y:S02]  /*0d60*/  FSEL R7, R7, R14, P2 ;  /* 0x0000000e07077208 */ /* 0x000fe40001000000 */
[----:B------:R-:W-:Y:S02]  /*0d70*/  PLOP3.LUT P0, PT, P3, P0, PT, 0xa8, 0x0 ;  /* 0x000000000000781c */ /* 0x000fe40001f01570 */
[----:B------:R-:W-:Y:S02]  /*0d80*/  SEL R2, R2, R13, P2 ;  /* 0x0000000d02027207 */ /* 0x000fe40001000000 */
[----:B------:R-:W-:Y:S02]  /*0d90*/  SEL R13, R6, R29, P0 ;  /* 0x0000001d060d7207 */ /* 0x000fe40000000000 */
[----:B------:R-:W2:Y:S01]  /*0da0*/  SHFL.BFLY PT, R6, R7, 0x8, 0x1f ;  /* 0x0d001f0007067f89 */ /* 0x000ea200000e0000 */
[----:B------:R-:W-:-:S02]  /*0db0*/  FSETP.NAN.AND P2, PT, R10, R10, PT ;  /* 0x0000000a0a00720b */ /* 0x000fc40003f48000 */
[----:B------:R-:W-:Y:S01]  /*0dc0*/  SEL R9, R9, R4, P0 ;  /* 0x0000000409097207 */ /* 0x000fe20000000000 */
[----:B------:R-:W3:Y:S01]  /*0dd0*/  SHFL.BFLY PT, R29, R2, 0x8, 0x1f ;  /* 0x0d001f00021d7f89 */ /* 0x000ee200000e0000 */
[CC--:B-1----:R-:W-:Y:S02]  /*0de0*/  FSETP.NAN.AND P0, PT, R15.reuse, R15.reuse, P2 ;  /* 0x0000000f0f00720b */ /* 0x0c2fe40001708000 */
[-C--:B------:R-:W-:Y:S02]  /*0df0*/  FSETP.NUM.AND P2, PT, R15, R15.reuse, P2 ;  /* 0x0000000f0f00720b */ /* 0x080fe40001747000 */
[C---:B------:R-:W-:Y:S02]  /*0e00*/  FSETP.EQ.OR P3, PT, R10.reuse, R15, P0 ;  /* 0x0000000f0a00720b */ /* 0x040fe40000762400 */
[----:B------:R-:W-:Y:S02]  /*0e10*/  FSETP.NAN.AND P0, PT, R7, R7, PT ;  /* 0x000000070700720b */ /* 0x000fe40003f08000 */
[----:B------:R-:W-:-:S02]  /*0e20*/  FSETP.GT.OR P2, PT, R10, R15, P2 ;  /* 0x0000000f0a00720b */ /* 0x000fc40001744400 */
[----:B-----5:R-:W-:-:S04]  /*0e30*/  ISETP.LT.AND P4, PT, R11, R8, P3 ;  /* 0x000000080b00720c */ /* 0x020fc80001f81270 */
[----:B------:R-:W-:-:S04]  /*0e40*/  PLOP3.LUT P2, PT, P2, P4, PT, 0xa8, 0x0 ;  /* 0x000000000000781c */ /* 0x000fc80001749570 */
[----:B------:R-:W-:Y:S02]  /*0e50*/  SEL R4, R11, R8, P2 ;  /* 0x000000080b047207 */ /* 0x000fe40001000000 */
[CC--:B--2---:R-:W-:Y:S02]  /*0e60*/  FSETP.NAN.AND P3, PT, R6.reuse, R6.reuse, P0 ;  /* 0x000000060600720b */ /* 0x0c4fe40000768000 */
[-C--:B------:R-:W-:Y:S02]  /*0e70*/  FSETP.NUM.AND P0, PT, R6, R6.reuse, P0 ;  /* 0x000000060600720b */ /* 0x080fe40000707000 */
[CC--:B------:R-:W-:Y:S02]  /*0e80*/  FSETP.EQ.OR P3, PT, R7.reuse, R6.reuse, P3 ;  /* 0x000000060700720b */ /* 0x0c0fe40001f62400 */
[----:B------:R-:W-:Y:S02]  /*0e90*/  FSETP.GT.OR P0, PT, R7, R6, P0 ;  /* 0x000000060700720b */ /* 0x000fe40000704400 */
[----:B---3--:R-:W-:-:S02]  /*0ea0*/  ISETP.LT.AND P3, PT, R2, R29, P3 ;  /* 0x0000001d0200720c */ /* 0x008fc40001f61270 */
[----:B------:R-:W-:Y:S02]  /*0eb0*/  LOP3.LUT R8, R19, 0x1f, RZ, 0xc0, !PT ;  /* 0x0000001f13087812 */ /* 0x000fe400078ec0ff */
[----:B------:R-:W-:Y:S02]  /*0ec0*/  PLOP3.LUT P0, PT, P0, P3, PT, 0xa8, 0x0 ;  /* 0x000000000000781c */ /* 0x000fe40000707570 */
[----:B------:R-:W-:Y:S02]  /*0ed0*/  LEA R8, R8, UR4, 0x2 ;  /* 0x0000000408087c11 */ /* 0x000fe4000f8e10ff */
[----:B------:R-:W-:Y:S02]  /*0ee0*/  SEL R12, R10, R15, P2 ;  /* 0x0000000f0a0c7207 */ /* 0x000fe40001000000 */
[----:B------:R-:W-:Y:S02]  /*0ef0*/  SEL R10, R2, R29, P0 ;  /* 0x0000001d020a7207 */ /* 0x000fe40000000000 */
[----:B------:R-:W-:Y:S01]  /*0f00*/  LDS R2, [R8] ;  /* 0x0000000008027984 */ /* 0x000fe20000000800 */
[----:B------:R-:W-:-:S02]  /*0f10*/  SEL R6, R7, R6, P0 ;  /* 0x0000000607067207 */ /* 0x000fc40000000000 */
[----:B------:R-:W-:Y:S01]  /*0f20*/  LOP3.LUT R19, R22, 0x1f, R19, 0xf8, !PT ;  /* 0x0000001f16137812 */ /* 0x000fe200078ef813 */
[----:B------:R-:W-:Y:S06]  /*0f30*/  BAR.SYNC.DEFER_BLOCKING 0x0 ;  /* 0x0000000000007b1d */ /* 0x000fec0000010000 */
[----:B------:R-:W-:Y:S04]  /*0f40*/  @!P1 STS [R24+UR4], R27 ;  /* 0x0000001b18009988 */ /* 0x000fe80008000804 */
[----:B------:R-:W-:Y:S04]  /*0f50*/  @!P1 STS [R24+UR4+0x400], R5 ;  /* 0x0004000518009988 */ /* 0x000fe80008000804 */
[----:B------:R-:W-:Y:S04]  /*0f60*/  @!P1 STS [R26+UR4], R9 ;  /* 0x000000091a009988 */ /* 0x000fe80008000804 */
[----:B------:R-:W-:Y:S04]  /*0f70*/  @!P1 STS [R26+UR4+0x400], R13 ;  /* 0x0004000d1a009988 */ /* 0x000fe80008000804 */
[----:B------:R-:W-:Y:S04]  /*0f80*/  @!P1 STS [R25+UR4], R12 ;  /* 0x0000000c19009988 */ /* 0x000fe80008000804 */
[----:B------:R-:W-:Y:S04]  /*0f90*/  @!P1 STS [R25+UR4+0x400], R4 ;  /* 0x0004000419009988 */ /* 0x000fe80008000804 */
[----:B------:R-:W-:Y:S04]  /*0fa0*/  @!P1 STS [R23+UR4], R6 ;  /* 0x0000000617009988 */ /* 0x000fe80008000804 */
[----:B------:R1:W-:Y:S01]  /*0fb0*/  @!P1 STS [R23+UR4+0x400], R10 ;  /* 0x0004000a17009988 */ /* 0x0003e20008000804 */
[----:B------:R-:W-:Y:S08]  /*0fc0*/  BAR.SYNC.DEFER_BLOCKING 0x0 ;  /* 0x0000000000007b1d */ /* 0x000ff00000010000 */
[----:B-1----:R-:W1:Y:S01]  /*0fd0*/  LDC.64 R10, c[0x0][0x218] ;  /* 0x00008600ff0a7b82 */ /* 0x002e620000000a00 */
[----:B------:R-:W2:Y:S04]  /*0fe0*/  @!P6 LDS R3, [R20+UR4] ;  /* 0x000000041403e984 */ /* 0x000ea80008000800 */
[----:B------:R-:W3:Y:S04]  /*0ff0*/  @!P6 LDS R21, [R20+UR4+0x400] ;  /* 0x000400041415e984 */ /* 0x000ee80008000800 */
[----:B--2---:R-:W2:Y:S01]  /*1000*/  SHFL.BFLY PT, R14, R3, 0x4, 0x1f ;  /* 0x0c801f00030e7f89 */ /* 0x004ea200000e0000 */
[----:B------:R-:W-:-:S03]  /*1010*/  FSETP.NAN.AND P0, PT, R3, R3, PT ;  /* 0x000000030300720b */ /* 0x000fc60003f08000 */
[----:B---3--:R-:W3:Y:S01]  /*1020*/  SHFL.BFLY PT, R24, R21, 0x4, 0x1f ;  /* 0x0c801f0015187f89 */ /* 0x008ee200000e0000 */
[CC--:B--2---:R-:W-:Y:S02]  /*1030*/  FSETP.NAN.AND P1, PT, R14.reuse, R14.reuse, P0 ;  /* 0x0000000e0e00720b */ /* 0x0c4fe40000728000 */
[-C--:B------:R-:W-:Y:S02]  /*1040*/  FSETP.NUM.AND P0, PT, R14, R14.reuse, P0 ;  /* 0x0000000e0e00720b */ /* 0x080fe40000707000 */
[CC--:B------:R-:W-:Y:S02]  /*1050*/  FSETP.EQ.OR P1, PT, R3.reuse, R14.reuse, P1 ;  /* 0x0000000e0300720b */ /* 0x0c0fe40000f22400 */
[----:B------:R-:W-:Y:S02]  /*1060*/  FSETP.GT.OR P0, PT, R3, R14, P0 ;  /* 0x0000000e0300720b */ /* 0x000fe40000704400 */
[----:B---3--:R-:W-:-:S04]  /*1070*/  ISETP.LT.AND P1, PT, R21, R24, P1 ;  /* 0x000000181500720c */ /* 0x008fc80000f21270 */
[----:B------:R-:W-:-:S04]  /*1080*/  PLOP3.LUT P0, PT, P0, P1, PT, 0xa8, 0x0 ;  /* 0x000000000000781c */ /* 0x000fc80000703570 */
[----:B------:R-:W-:Y:S02]  /*1090*/  FSEL R14, R3, R14, P0 ;  /* 0x0000000e030e7208 */ /* 0x000fe40000000000 */
[----:B------:R-:W-:Y:S02]  /*10a0*/  SEL R24, R21, R24, P0 ;  /* 0x0000001815187207 */ /* 0x000fe40000000000 */
[----:B------:R-:W-:Y:S01]  /*10b0*/  FSETP.NAN.AND P0, PT, R14, R14, PT ;  /* 0x0000000e0e00720b */ /* 0x000fe20003f08000 */
[----:B------:R-:W2:Y:S04]  /*10c0*/  SHFL.BFLY PT, R5, R14, 0x2, 0x1f ;  /* 0x0c401f000e057f89 */ /* 0x000ea800000e0000 */
[----:B------:R-:W3:Y:S01]  /*10d0*/  SHFL.BFLY PT, R3, R24, 0x2, 0x1f ;  /* 0x0c401f0018037f89 */ /* 0x000ee200000e0000 */
[----:B--2---:R-:W-:-:S02]  /*10e0*/  FSETP.NAN.AND P1, PT, R5, R5, P0 ;  /* 0x000000050500720b */ /* 0x004fc40000728000 */
        /* <DEDUP_REMOVED lines=16> */
[----:B------:R-:W-:Y:S02]  /*11f0*/  SEL R15, R5, R4, P0 ;  /* 0x00000004050f7207 */ /* 0x000fe40000000000 */
[----:B------:R-:W-:Y:S02]  /*1200*/  SEL R13, R3, R6, P0 ;  /* 0x00000006030d7207 */ /* 0x000fe40000000000 */
[CC--:B------:R-:W-:Y:S01]  /*1210*/  LEA.HI R3, R0.reuse, R19.reuse, RZ, 0x7 ;  /* 0x0000001300037211 */ /* 0x0c0fe200078f38ff */
[----:B------:R-:W-:Y:S01]  /*1220*/  @P5 STS [R20+UR4], R15 ;  /* 0x0000000f14005988 */ /* 0x000fe20008000804 */
[----:B------:R-:W-:Y:S02]  /*1230*/  LEA.HI R0, R0, R19, RZ, 0xd ;  /* 0x0000001300007211 */ /* 0x000fe400078f68ff */
[----:B------:R-:W-:Y:S01]  /*1240*/  SHF.R.S32.HI R9, RZ, 0x7, R3 ;  /* 0x00000007ff097819 */ /* 0x000fe20000011403 */
[----:B------:R2:W-:Y:S01]  /*1250*/  @P5 STS [R20+UR4+0x400], R13 ;  /* 0x0004000d14005988 */ /* 0x0005e20008000804 */
[----:B------:R-:W-:-:S02]  /*1260*/  LOP3.LUT R14, R3, 0x3ffff80, RZ, 0xc0, !PT ;  /* 0x03ffff80030e7812 */ /* 0x000fc400078ec0ff */
[----:B------:R-:W-:Y:S01]  /*1270*/  LEA.HI R12, R9, R9, RZ, 0x6 ;  /* 0x00000009090c7211 */ /* 0x000fe200078f30ff */
[----:B------:R-:W-:Y:S01]  /*1280*/  BAR.SYNC.DEFER_BLOCKING 0x0 ;  /* 0x0000000000007b1d */ /* 0x000fe20000010000 */
[----:B------:R-:W-:Y:S01]  /*1290*/  LOP3.LUT R0, R0, 0xffffe000, RZ, 0xc0, !PT ;  /* 0xffffe00000007812 */ /* 0x000fe200078ec0ff */
[----:B------:R-:W-:Y:S01]  /*12a0*/  IMAD.IADD R3, R19, 0x1, -R14 ;  /* 0x0000000113037824 */ /* 0x000fe200078e0a0e */
[----:B------:R-:W-:Y:S02]  /*12b0*/  LOP3.LUT R12, R12, 0xffffffc0, RZ, 0xc0, !PT ;  /* 0xffffffc00c0c7812 */ /* 0x000fe400078ec0ff */
[----:B------:R-:W-:-:S03]  /*12c0*/  ISETP.NE.AND P0, PT, R17, RZ, PT ;  /* 0x000000ff1100720c */ /* 0x000fc60003f05270 */
[----:B------:R-:W-:-:S04]  /*12d0*/  IMAD.IADD R12, R9, 0x1, -R12 ;  /* 0x00000001090c7824 */ /* 0x000fc800078e0a0c */
[----:B------:R-:W-:Y:S02]  /*12e0*/  IMAD R3, R3, 0x40, R12 ;  /* 0x0000004003037824 */ /* 0x000fe400078e020c */
[----:B--2---:R-:W2:Y:S02]  /*12f0*/  LDC.64 R12, c[0x0][0x220] ;  /* 0x00008800ff0c7b82 */ /* 0x004ea40000000a00 */
[----:B------:R-:W-:-:S04]  /*1300*/  IMAD.IADD R3, R3, 0x1, R0 ;  /* 0x0000000103037824 */ /* 0x000fc800078e0200 */
[C---:B-1----:R-:W-:Y:S01]  /*1310*/  IMAD.WIDE R10, R3.reuse, 0x4, R10 ;  /* 0x00000004030a7825 */ /* 0x042fe200078e020a */
[----:B------:R-:W-:Y:S04]  /*1320*/  LDS R4, [R16+UR4+0x400] ;  /* 0x0004000410047984 */ /* 0x000fe80008000800 */
[----:B------:R-:W-:Y:S04]  /*1330*/  LDS R5, [R16+UR4+0x420] ;  /* 0x0004200410057984 */ /* 0x000fe80008000800 */
[----:B------:R-:W-:Y:S04]  /*1340*/  LDS R6, [R16+UR4+0x440] ;  /* 0x0004400410067984 */ /* 0x000fe80008000800 */
[----:B------:R-:W1:Y:S01]  /*1350*/  LDS R7, [R16+UR4+0x460] ;  /* 0x0004600410077984 */ /* 0x000e620008000800 */
[----:B--2---:R-:W-:-:S03]  /*1360*/  IMAD.WIDE R12, R3, 0x8, R12 ;  /* 0x00000008030c7825 */ /* 0x004fc600078e020c */
[----:B------:R-:W-:Y:S01]  /*1370*/  @!P0 STG.E desc[UR6][R10.64], R2 ;  /* 0x000000020a008986 */ /* 0x000fe2000c101906 */
[----:B------:R-:W-:Y:S06]  /*1380*/  BAR.SYNC.DEFER_BLOCKING 0x0 ;  /* 0x0000000000007b1d */ /* 0x000fec0000010000 */
[----:B-1----:R-:W-:Y:S02]  /*1390*/  STS.128 [R18], R4 ;  /* 0x0000000412007388 */ /* 0x002fe40000000c00 */
[----:B------:R-:W-:Y:S06]  /*13a0*/  BAR.SYNC.DEFER_BLOCKING 0x0 ;  /* 0x0000000000007b1d */ /* 0x000fec0000010000 */
[----:B------:R-:W1:Y:S02]  /*13b0*/  LDS R14, [R8] ;  /* 0x00000000080e7984 */ /* 0x000e640000000800 */
[----:B-1----:R-:W-:Y:S01]  /*13c0*/  SHF.R.S32.HI R15, RZ, 0x1f, R14 ;  /* 0x0000001fff0f7819 */ /* 0x002fe2000001140e */
[----:B------:R-:W-:Y:S06]  /*13d0*/  @P0 EXIT ;  /* 0x000000000000094d */ /* 0x000fec0003800000 */
[----:B------:R-:W-:Y:S01]  /*13e0*/  STG.E.64 desc[UR6][R12.64], R14 ;  /* 0x0000000e0c007986 */ /* 0x000fe2000c101b06 */
[----:B------:R-:W-:Y:S05]  /*13f0*/  EXIT ;  /* 0x000000000000794d */ /* 0x000fea0003800000 */
.L_x_0:
[----:B------:R-:W-:-:S00]  /*1400*/  BRA `(.L_x_0) ;  /* 0xfffffffc00fc7947 */ /* 0x000fc0000383ffff */
[----:B------:R-:W-:-:S00]  /*1410*/  NOP ;  /* 0x0000000000007918 */ /* 0x000fc00000000000 */
        /* <DEDUP_REMOVED lines=14> */
.L_x_1:


//--------------------- .nv.shared.triton_per_fused_leaky_relu_max_3 --------------------------
	.section	.nv.shared.triton_per_fused_leaky_relu_max_3,"aw",@nobits
	.sectionflags	@""
	.align	16
	.zero		1024


//--------------------- .nv.constant0.triton_per_fused_leaky_relu_max_3 --------------------------
	.section	.nv.constant0.triton_per_fused_leaky_relu_max_3,"a",@progbits
	.sectionflags	@""
	.align	4
.nv.constant0.triton_per_fused_leaky_relu_max_3:
	.zero		560
